	.headerflags	@"EF_CUDA_TEXMODE_UNIFIED EF_CUDA_64BIT_ADDRESS EF_CUDA_SM86 EF_CUDA_VIRTUAL_SM(EF_CUDA_SM86)"
	.elftype	@"ET_EXEC"


//--------------------- .nv.info                  --------------------------
	.section	.nv.info,"",@"SHT_CUDA_INFO"
	.align	4


	//----- nvinfo : EIATTR_REGCOUNT
	.align		4
        /*0000*/ 	.byte	0x04, 0x2f
        /*0002*/ 	.short	(.L_3 - .L_2)
	.align		4
.L_2:
        /*0004*/ 	.word	index@(triton_)
        /*0008*/ 	.word	0x00000020


	//----- nvinfo : EIATTR_MAX_STACK_SIZE
	.align		4
.L_3:
        /*000c*/ 	.byte	0x04, 0x23
        /*000e*/ 	.short	(.L_5 - .L_4)
	.align		4
.L_4:
        /*0010*/ 	.word	index@(triton_)
        /*0014*/ 	.word	0x00000000


	//----- nvinfo : EIATTR_MIN_STACK_SIZE
	.align		4
.L_5:
        /*0018*/ 	.byte	0x04, 0x12
        /*001a*/ 	.short	(.L_7 - .L_6)
	.align		4
.L_6:
        /*001c*/ 	.word	index@(triton_)
        /*0020*/ 	.word	0x00000000


	//----- nvinfo : EIATTR_FRAME_SIZE
	.align		4
.L_7:
        /*0024*/ 	.byte	0x04, 0x11
        /*0026*/ 	.short	(.L_9 - .L_8)
	.align		4
.L_8:
        /*0028*/ 	.word	index@(triton_)
        /*002c*/ 	.word	0x00000000
.L_9:


//--------------------- .nv.info.triton_          --------------------------
	.section	.nv.info.triton_,"",@"SHT_CUDA_INFO"
	.align	4


	//----- nvinfo : EIATTR_CUDA_API_VERSION
	.align		4
        /*0000*/ 	.byte	0x04, 0x37
        /*0002*/ 	.short	(.L_11 - .L_10)
.L_10:
        /*0004*/ 	.word	0x0000007b


	//----- nvinfo : EIATTR_SW2861232_WAR
	.align		4
.L_11:
        /*0008*/ 	.byte	0x01, 0x35
	.zero		2


	//----- nvinfo : EIATTR_PARAM_CBANK
	.align		4
        /*000c*/ 	.byte	0x04, 0x0a
        /*000e*/ 	.short	(.L_13 - .L_12)
	.align		4
.L_12:
        /*0010*/ 	.word	index@(.nv.constant0.triton_)
        /*0014*/ 	.short	0x0160
        /*0016*/ 	.short	0x002c


	//----- nvinfo : EIATTR_CBANK_PARAM_SIZE
	.align		4
.L_13:
        /*0018*/ 	.byte	0x03, 0x19
        /*001a*/ 	.short	0x002c


	//----- nvinfo : EIATTR_KPARAM_INFO
	.align		4
        /*001c*/ 	.byte	0x04, 0x17
        /*001e*/ 	.short	(.L_15 - .L_14)
.L_14:
        /*0020*/ 	.word	0x00000000
        /*0024*/ 	.short	0x0005
        /*0026*/ 	.short	0x0028
        /*0028*/ 	.byte	0x00, 0xf0, 0x11, 0x00


	//----- nvinfo : EIATTR_KPARAM_INFO
	.align		4
.L_15:
        /*002c*/ 	.byte	0x04, 0x17
        /*002e*/ 	.short	(.L_17 - .L_16)
.L_16:
        /*0030*/ 	.word	0x00000000
        /*0034*/ 	.short	0x0004
        /*0036*/ 	.short	0x0020
        /*0038*/ 	.byte	0x00, 0xf0, 0x21, 0x00


	//----- nvinfo : EIATTR_KPARAM_INFO
	.align		4
.L_17:
        /*003c*/ 	.byte	0x04, 0x17
        /*003e*/ 	.short	(.L_19 - .L_18)
.L_18:
        /*0040*/ 	.word	0x00000000
        /*0044*/ 	.short	0x0003
        /*0046*/ 	.short	0x0018
        /*0048*/ 	.byte	0x00, 0xf0, 0x21, 0x00


	//----- nvinfo : EIATTR_KPARAM_INFO
	.align		4
.L_19:
        /*004c*/ 	.byte	0x04, 0x17
        /*004e*/ 	.short	(.L_21 - .L_20)
.L_20:
        /*0050*/ 	.word	0x00000000
        /*0054*/ 	.short	0x0002
        /*0056*/ 	.short	0x0010
        /*0058*/ 	.byte	0x00, 0xf0, 0x21, 0x00


	//----- nvinfo : EIATTR_KPARAM_INFO
	.align		4
.L_21:
        /*005c*/ 	.byte	0x04, 0x17
        /*005e*/ 	.short	(.L_23 - .L_22)
.L_22:
        /*0060*/ 	.word	0x00000000
        /*0064*/ 	.short	0x0001
        /*0066*/ 	.short	0x0008
        /*0068*/ 	.byte	0x00, 0xf0, 0x21, 0x00


	//----- nvinfo : EIATTR_KPARAM_INFO
	.align		4
.L_23:
        /*006c*/ 	.byte	0x04, 0x17
        /*006e*/ 	.short	(.L_25 - .L_24)
.L_24:
        /*0070*/ 	.word	0x00000000
        /*0074*/ 	.short	0x0000
        /*0076*/ 	.short	0x0000
        /*0078*/ 	.byte	0x00, 0xf0, 0x21, 0x00


	//----- nvinfo : EIATTR_MAXREG_COUNT
	.align		4
.L_25:
        /*007c*/ 	.byte	0x03, 0x1b
        /*007e*/ 	.short	0x00ff


	//----- nvinfo : EIATTR_EXIT_INSTR_OFFSETS
	.align		4
        /*0080*/ 	.byte	0x04, 0x1c
        /*0082*/ 	.short	(.L_27 - .L_26)


	//   ....[0]....
.L_26:
        /*0084*/ 	.word	0x000005f0


	//   ....[1]....
        /*0088*/ 	.word	0x00000610


	//----- nvinfo : EIATTR_MAX_THREADS
	.align		4
.L_27:
        /*008c*/ 	.byte	0x04, 0x05
        /*008e*/ 	.short	(.L_29 - .L_28)
.L_28:
        /*0090*/ 	.word	0x00000080
        /*0094*/ 	.word	0x00000001
        /*0098*/ 	.word	0x00000001
.L_29:


//--------------------- .nv.rel.action            --------------------------
	.section	.nv.rel.action,"",@"SHT_CUDA_RELOCINFO"
	.align	8
	.sectionentsize	8
        /*0000*/ 	.byte	0x73, 0x00, 0x00, 0x00, 0x00, 0x00, 0x00, 0x00, 0x00, 0x00, 0x00, 0x11, 0x25, 0x00, 0x05, 0x36


//--------------------- .nv.constant0.triton_     --------------------------
	.section	.nv.constant0.triton_,"a",@progbits
	.align	4
.nv.constant0.triton_:
	.zero		396


//--------------------- .text.triton_             --------------------------
	.section	.text.triton_,"ax",@progbits
	.sectioninfo	@"SHI_REGISTERS=32"
	.align	128
        .global         triton_
        .type           triton_,@function
        .size           triton_,(.L_x_1 - triton_)
        .other          triton_,@"STO_CUDA_ENTRY STV_DEFAULT"
triton_:
.text.triton_:
[----:B------:R-:W-:-:S02]  /*0000*/  MOV R1, c[0x0][0x28] ;  /* 0x00000a0000017a02 */ /* 0x000fc40000000f00 */
[----:B------:R-:W0:Y:S01]  /*0010*/  S2R R0, SR_TID.X ;  /* 0x0000000000007919 */ /* 0x000e220000002100 */
[----:B------:R-:W-:Y:S01]  /*0020*/  MOV R29, 0x4 ;  /* 0x00000004001d7802 */ /* 0x000fe20000000f00 */
[----:B------:R-:W-:Y:S01]  /*0030*/  CS2R R6, SRZ ;  /* 0x0000000000067805 */ /* 0x000fe2000001ff00 */
[----:B------:R-:W-:Y:S01]  /*0040*/  ULDC.64 UR4, c[0x0][0x118] ;  /* 0x0000460000047ab9 */ /* 0x000fe20000000a00 */
[----:B------:R-:W1:Y:S01]  /*0050*/  S2R R5, SR_CTAID.X ;  /* 0x0000000000057919 */ /* 0x000e620000002500 */
[----:B0-----:R-:W-:Y:S02]  /*0060*/  SHF.L.U32 R0, R0, 0x2, RZ ;  /* 0x0000000200007819 */ /* 0x001fe400000006ff */
[----:B-1----:R-:W-:Y:S02]  /*0070*/  SHF.R.S32.HI R3, RZ, 0x16, R5 ;  /* 0x00000016ff037819 */ /* 0x002fe40000011405 */
[----:B------:R-:W-:Y:S02]  /*0080*/  LOP3.LUT R0, R0, 0x1fc, RZ, 0xc0, !PT ;  /* 0x000001fc00007812 */ /* 0x000fe400078ec0ff */
[----:B------:R-:W-:-:S02]  /*0090*/  SGXT R3, R3, 0x1 ;  /* 0x000000010303781a */ /* 0x000fc40000000200 */
[----:B------:R-:W-:Y:S02]  /*00a0*/  LEA R0, R5, R0, 0x9 ;  /* 0x0000000005007211 */ /* 0x000fe400078e48ff */
[----:B------:R-:W-:Y:S02]  /*00b0*/  CS2R R4, SRZ ;  /* 0x0000000000047805 */ /* 0x000fe4000001ff00 */
[----:B------:R-:W-:Y:S02]  /*00c0*/  LEA.HI R3, R3, R0, RZ, 0x7 ;  /* 0x0000000003037211 */ /* 0x000fe400078f38ff */
[----:B------:R-:W-:Y:S02]  /*00d0*/  ISETP.GE.AND P0, PT, R0, c[0x0][0x188], PT ;  /* 0x0000620000007a0c */ /* 0x000fe40003f06270 */
[----:B------:R-:W-:-:S04]  /*00e0*/  LOP3.LUT R3, R3, 0xffffff80, RZ, 0xc0, !PT ;  /* 0xffffff8003037812 */ /* 0x000fc800078ec0ff */
[----:B------:R-:W-:-:S05]  /*00f0*/  IADD3 R28, R0, -R3, RZ ;  /* 0x80000003001c7210 */ /* 0x000fca0007ffe0ff */
[----:B------:R-:W-:-:S05]  /*0100*/  IMAD.WIDE R16, R28, R29, c[0x0][0x170] ;  /* 0x00005c001c107625 */ /* 0x000fca00078e021d */
[----:B------:R0:W2:Y:S01]  /*0110*/  @!P0 LDG.E.EL.128 R4, [R16.64] ;  /* 0x0000000410048981 */ /* 0x0000a2000c2e1d00 */
[----:B------:R-:W-:Y:S01]  /*0120*/  CS2R R12, SRZ ;  /* 0x00000000000c7805 */ /* 0x000fe2000001ff00 */
[----:B------:R-:W-:Y:S01]  /*0130*/  CS2R R14, SRZ ;  /* 0x00000000000e7805 */ /* 0x000fe2000001ff00 */
[----:B------:R-:W-:Y:S01]  /*0140*/  CS2R R8, SRZ ;  /* 0x0000000000087805 */ /* 0x000fe2000001ff00 */
[----:B------:R-:W-:Y:S01]  /*0150*/  CS2R R10, SRZ ;  /* 0x00000000000a7805 */ /* 0x000fe2000001ff00 */
[----:B------:R-:W-:-:S04]  /*0160*/  IMAD.WIDE R2, R0, R29, c[0x0][0x160] ;  /* 0x0000580000027625 */ /* 0x000fc800078e021d */
[CC--:B------:R-:W-:Y:S01]  /*0170*/  IMAD.WIDE R24, R28.reuse, R29.reuse, c[0x0][0x168] ;  /* 0x00005a001c187625 */ /* 0x0c0fe200078e021d */
[----:B------:R-:W3:Y:S04]  /*0180*/  @!P0 LDG.E.128 R8, [R2.64] ;  /* 0x0000000402088981 */ /* 0x000ee8000c1e1d00 */
[----:B------:R1:W3:Y:S01]  /*0190*/  @!P0 LDG.E.EL.128 R12, [R24.64] ;  /* 0x00000004180c8981 */ /* 0x0002e2000c2e1d00 */
[----:B0-----:R-:W-:Y:S01]  /*01a0*/  CS2R R16, SRZ ;  /* 0x0000000000107805 */ /* 0x001fe2000001ff00 */
[----:B------:R-:W-:Y:S01]  /*01b0*/  CS2R R18, SRZ ;  /* 0x0000000000127805 */ /* 0x000fe2000001ff00 */
[----:B------:R-:W-:Y:S01]  /*01c0*/  CS2R R20, SRZ ;  /* 0x0000000000147805 */ /* 0x000fe2000001ff00 */
[----:B------:R-:W-:Y:S01]  /*01d0*/  CS2R R22, SRZ ;  /* 0x0000000000167805 */ /* 0x000fe2000001ff00 */
[----:B------:R-:W-:-:S04]  /*01e0*/  IMAD.WIDE R26, R28, R29, c[0x0][0x178] ;  /* 0x00005e001c1a7625 */ /* 0x000fc800078e021d */
[----:B------:R-:W-:Y:S01]  /*01f0*/  IMAD.WIDE R28, R28, R29, c[0x0][0x180] ;  /* 0x000060001c1c7625 */ /* 0x000fe200078e021d */
[----:B------:R0:W4:Y:S04]  /*0200*/  @!P0 LDG.E.EL.128 R16, [R26.64] ;  /* 0x000000041a108981 */ /* 0x000128000c2e1d00 */
[----:B------:R3:W4:Y:S01]  /*0210*/  @!P0 LDG.E.EL.128 R20, [R28.64] ;  /* 0x000000041c148981 */ /* 0x000722000c2e1d00 */
[----:B-1----:R-:W-:Y:S01]  /*0220*/  MOV R24, 0x3e800000 ;  /* 0x3e80000000187802 */ /* 0x002fe20000000f00 */
[----:B--2---:R-:W-:Y:S01]  /*0230*/  FADD R5, R5, 0.0010000000474974513054 ;  /* 0x3a83126f05057421 */ /* 0x004fe20000000000 */
[----:B------:R-:W-:Y:S01]  /*0240*/  FADD R6, R6, 0.0010000000474974513054 ;  /* 0x3a83126f06067421 */ /* 0x000fe20000000000 */
[----:B------:R-:W-:Y:S01]  /*0250*/  FADD R7, R7, 0.0010000000474974513054 ;  /* 0x3a83126f07077421 */ /* 0x000fe20000000000 */
[----:B------:R-:W-:-:S03]  /*0260*/  FADD R4, R4, 0.0010000000474974513054 ;  /* 0x3a83126f04047421 */ /* 0x000fc60000000000 */
[----:B------:R-:W1:Y:S08]  /*0270*/  MUFU.SQRT R5, R5 ;  /* 0x0000000500057308 */ /* 0x000e700000002000 */
[----:B------:R-:W2:Y:S01]  /*0280*/  MUFU.SQRT R6, R6 ;  /* 0x0000000600067308 */ /* 0x000ea20000002000 */
[----:B---3--:R-:W-:Y:S01]  /*0290*/  FADD R29, -R12, R8 ;  /* 0x000000080c1d7221 */ /* 0x008fe20000000100 */
[----:B------:R-:W-:Y:S01]  /*02a0*/  FADD R9, -R13, R9 ;  /* 0x000000090d097221 */ /* 0x000fe20000000100 */
[----:B------:R-:W-:Y:S01]  /*02b0*/  FADD R13, -R14, R10 ;  /* 0x0000000a0e0d7221 */ /* 0x000fe20000000100 */
[----:B------:R-:W-:-:S04]  /*02c0*/  FADD R10, -R15, R11 ;  /* 0x0000000b0f0a7221 */ /* 0x000fc80000000100 */
[----:B------:R-:W3:Y:S01]  /*02d0*/  MUFU.SQRT R7, R7 ;  /* 0x0000000700077308 */ /* 0x000ee20000002000 */
[C---:B-1----:R-:W-:Y:S02]  /*02e0*/  FSETP.GT.AND P6, PT, R5.reuse, 8.50705917302346158658e+37, PT ;  /* 0x7e8000000500780b */ /* 0x042fe40003fc4000 */
[----:B------:R-:W-:Y:S02]  /*02f0*/  FSETP.GEU.AND P1, PT, R5, 1.175494350822287508e-38, PT ;  /* 0x008000000500780b */ /* 0x000fe40003f2e000 */
[----:B------:R-:W-:-:S03]  /*0300*/  FSEL R25, R24, 1, P6 ;  /* 0x3f80000018197808 */ /* 0x000fc60003000000 */
[----:B------:R-:W1:Y:S01]  /*0310*/  MUFU.SQRT R4, R4 ;  /* 0x0000000400047308 */ /* 0x000e620000002000 */
[C---:B--2---:R-:W-:Y:S02]  /*0320*/  FSETP.GT.AND P2, PT, R6.reuse, 8.50705917302346158658e+37, PT ;  /* 0x7e8000000600780b */ /* 0x044fe40003f44000 */
[----:B------:R-:W-:Y:S02]  /*0330*/  FSETP.GEU.AND P3, PT, R6, 1.175494350822287508e-38, PT ;  /* 0x008000000600780b */ /* 0x000fe40003f6e000 */
[C---:B0-----:R-:W-:Y:S01]  /*0340*/  FSEL R27, R24.reuse, 1, P2 ;  /* 0x3f800000181b7808 */ /* 0x041fe20001000000 */
[----:B------:R-:W-:Y:S01]  /*0350*/  @P6 FMUL R5, R5, 0.25 ;  /* 0x3e80000005056820 */ /* 0x000fe20000400000 */
[----:B---3--:R-:W-:Y:S01]  /*0360*/  FSETP.GT.AND P4, PT, R7, 8.50705917302346158658e+37, PT ;  /* 0x7e8000000700780b */ /* 0x008fe20003f84000 */
[----:B------:R-:W-:Y:S01]  /*0370*/  @!P1 FMUL R25, R25, 16777216 ;  /* 0x4b80000019199820 */ /* 0x000fe20000400000 */
[----:B------:R-:W-:Y:S01]  /*0380*/  FSETP.GEU.AND P5, PT, R7, 1.175494350822287508e-38, PT ;  /* 0x008000000700780b */ /* 0x000fe20003fae000 */
[----:B------:R-:W-:Y:S01]  /*0390*/  @!P1 FMUL R5, R5, 16777216 ;  /* 0x4b80000005059820 */ /* 0x000fe20000400000 */
[----:B------:R-:W-:-:S03]  /*03a0*/  FSEL R8, R24, 1, P4 ;  /* 0x3f80000018087808 */ /* 0x000fc60002000000 */
[----:B------:R-:W-:Y:S01]  /*03b0*/  @P2 FMUL R6, R6, 0.25 ;  /* 0x3e80000006062820 */ /* 0x000fe20000400000 */
[----:B------:R0:W2:Y:S01]  /*03c0*/  MUFU.RCP R0, R5 ;  /* 0x0000000500007308 */ /* 0x0000a20000001000 */
[C---:B-1----:R-:W-:Y:S01]  /*03d0*/  FSETP.GT.AND P6, PT, R4.reuse, 8.50705917302346158658e+37, PT ;  /* 0x7e8000000400780b */ /* 0x042fe20003fc4000 */
[----:B------:R-:W-:Y:S01]  /*03e0*/  @!P3 FMUL R27, R27, 16777216 ;  /* 0x4b8000001b1bb820 */ /* 0x000fe20000400000 */
[----:B------:R-:W-:Y:S01]  /*03f0*/  FSETP.GEU.AND P2, PT, R4, 1.175494350822287508e-38, PT ;  /* 0x008000000400780b */ /* 0x000fe20003f4e000 */
[----:B------:R-:W-:Y:S01]  /*0400*/  @!P3 FMUL R6, R6, 16777216 ;  /* 0x4b8000000606b820 */ /* 0x000fe20000400000 */
[----:B------:R-:W-:Y:S02]  /*0410*/  @P4 FMUL R7, R7, 0.25 ;  /* 0x3e80000007074820 */ /* 0x000fe40000400000 */
[----:B------:R-:W-:Y:S01]  /*0420*/  @!P5 FMUL R8, R8, 16777216 ;  /* 0x4b8000000808d820 */ /* 0x000fe20000400000 */
[----:B0-----:R-:W-:Y:S01]  /*0430*/  FSEL R5, R24, 1, P6 ;  /* 0x3f80000018057808 */ /* 0x001fe20003000000 */
[----:B------:R-:W-:Y:S01]  /*0440*/  @!P5 FMUL R7, R7, 16777216 ;  /* 0x4b8000000707d820 */ /* 0x000fe20000400000 */
[----:B------:R-:W0:Y:S04]  /*0450*/  MUFU.RCP R6, R6 ;  /* 0x0000000600067308 */ /* 0x000e280000001000 */
[----:B------:R-:W-:-:S02]  /*0460*/  @P6 FMUL R4, R4, 0.25 ;  /* 0x3e80000004046820 */ /* 0x000fc40000400000 */
[----:B------:R-:W-:Y:S01]  /*0470*/  @!P2 FMUL R5, R5, 16777216 ;  /* 0x4b8000000505a820 */ /* 0x000fe20000400000 */
[----:B--2---:R-:W-:Y:S01]  /*0480*/  FMUL R0, R0, R25 ;  /* 0x0000001900007220 */ /* 0x004fe20000400000 */
[----:B------:R-:W-:Y:S01]  /*0490*/  @!P2 FMUL R4, R4, 16777216 ;  /* 0x4b8000000404a820 */ /* 0x000fe20000400000 */
[----:B------:R-:W1:Y:S02]  /*04a0*/  MUFU.RCP R7, R7 ;  /* 0x0000000700077308 */ /* 0x000e640000001000 */
[----:B------:R-:W-:-:S04]  /*04b0*/  FMUL R0, R0, R9 ;  /* 0x0000000900007220 */ /* 0x000fc80000400000 */
[----:B----4-:R-:W-:Y:S02]  /*04c0*/  FFMA R17, R0, R17, R21 ;  /* 0x0000001100117223 */ /* 0x010fe40000000015 */
[----:B------:R-:W2:Y:S01]  /*04d0*/  MUFU.RCP R4, R4 ;  /* 0x0000000400047308 */ /* 0x000ea20000001000 */
[----:B0-----:R-:W-:Y:S02]  /*04e0*/  FMUL R6, R6, R27 ;  /* 0x0000001b06067220 */ /* 0x001fe40000400000 */
[----:B------:R-:W-:Y:S02]  /*04f0*/  FSETP.GT.AND P3, PT, R17, RZ, PT ;  /* 0x000000ff1100720b */ /* 0x000fe40003f64000 */
[----:B------:R-:W-:Y:S01]  /*0500*/  FMUL R13, R6, R13 ;  /* 0x0000000d060d7220 */ /* 0x000fe20000400000 */
[----:B-1----:R-:W-:-:S03]  /*0510*/  FMUL R7, R7, R8 ;  /* 0x0000000807077220 */ /* 0x002fc60000400000 */
[----:B------:R-:W-:Y:S01]  /*0520*/  FFMA R18, R13, R18, R22 ;  /* 0x000000120d127223 */ /* 0x000fe20000000016 */
[----:B------:R-:W-:-:S04]  /*0530*/  FMUL R10, R7, R10 ;  /* 0x0000000a070a7220 */ /* 0x000fc80000400000 */
[----:B------:R-:W-:Y:S01]  /*0540*/  FSETP.GT.AND P2, PT, R18, RZ, PT ;  /* 0x000000ff1200720b */ /* 0x000fe20003f44000 */
[----:B--2---:R-:W-:Y:S01]  /*0550*/  FMUL R4, R4, R5 ;  /* 0x0000000504047220 */ /* 0x004fe20000400000 */
[----:B------:R-:W-:Y:S01]  /*0560*/  FFMA R19, R10, R19, R23 ;  /* 0x000000130a137223 */ /* 0x000fe20000000017 */
[----:B------:R-:W-:Y:S02]  /*0570*/  @!P3 FMUL R17, R17, 0.0099999997764825820923 ;  /* 0x3c23d70a1111b820 */ /* 0x000fe40000400000 */
[----:B------:R-:W-:Y:S02]  /*0580*/  FMUL R29, R4, R29 ;  /* 0x0000001d041d7220 */ /* 0x000fe40000400000 */
[----:B------:R-:W-:Y:S02]  /*0590*/  FSETP.GT.AND P1, PT, R19, RZ, PT ;  /* 0x000000ff1300720b */ /* 0x000fe40003f24000 */
[----:B------:R-:W-:-:S04]  /*05a0*/  FFMA R16, R29, R16, R20 ;  /* 0x000000101d107223 */ /* 0x000fc80000000014 */
[----:B------:R-:W-:Y:S01]  /*05b0*/  @!P2 FMUL R18, R18, 0.0099999997764825820923 ;  /* 0x3c23d70a1212a820 */ /* 0x000fe20000400000 */
[----:B------:R-:W-:-:S06]  /*05c0*/  FSETP.GT.AND P4, PT, R16, RZ, PT ;  /* 0x000000ff1000720b */ /* 0x000fcc0003f84000 */
[----:B------:R-:W-:-:S07]  /*05d0*/  @!P1 FMUL R19, R19, 0.0099999997764825820923 ;  /* 0x3c23d70a13139820 */ /* 0x000fce0000400000 */
[----:B------:R-:W-:Y:S01]  /*05e0*/  @!P4 FMUL R16, R16, 0.0099999997764825820923 ;  /* 0x3c23d70a1010c820 */ /* 0x000fe20000400000 */
[----:B------:R-:W-:Y:S06]  /*05f0*/  @P0 EXIT ;  /* 0x000000000000094d */ /* 0x000fec0003800000 */
[----:B------:R-:W-:Y:S01]  /*0600*/  STG.E.128 [R2.64], R16 ;  /* 0x0000001002007986 */ /* 0x000fe2000c101d04 */
[----:B------:R-:W-:Y:S05]  /*0610*/  EXIT ;  /* 0x000000000000794d */ /* 0x000fea0003800000 */
.L_x_0:
[----:B------:R-:W-:-:S00]  /*0620*/  BRA `(.L_x_0) ;  /* 0xfffffff000007947 */ /* 0x000fc0000383ffff */
[----:B------:R-:W-:-:S00]  /*0630*/  NOP ;  /* 0x0000000000007918 */ /* 0x000fc00000000000 */
        /* <DEDUP_REMOVED lines=12> */
.L_x_1:


//--------------------- .nv.global.init           --------------------------
	.section	.nv.global.init,"aw",@progbits
.nv.global.init:
	.type		_$_str,@object
	.size		_$_str,(_$_str_$_2 - _$_str)
_$_str:
        /*0000*/ 	.byte	0x5f, 0x5f, 0x43, 0x55, 0x44, 0x41, 0x5f, 0x46, 0x54, 0x5a, 0x00
	.type		_$_str_$_2,@object
	.size		_$_str_$_2,(.L_1 - _$_str_$_2)
_$_str_$_2:
        /*000b*/ 	.byte	0x5f, 0x5f, 0x43, 0x55, 0x44, 0x41, 0x5f, 0x50, 0x52, 0x45, 0x43, 0x5f, 0x53, 0x51, 0x52, 0x54
        /*001b*/ 	.byte	0x00
.L_1:
